//
// Generated by NVIDIA NVVM Compiler
//
// Compiler Build ID: CL-36424714
// Cuda compilation tools, release 13.0, V13.0.88
// Based on NVVM 20.0.0
//

.version 9.0
.target sm_100
.address_size 64

	// .globl	_Z10testKernelPiii

.visible .entry _Z10testKernelPiii(
	.param .u64 .ptr .align 1 _Z10testKernelPiii_param_0,
	.param .u32 _Z10testKernelPiii_param_1,
	.param .u32 _Z10testKernelPiii_param_2
)
{
	.reg .pred 	%p<5>;
	.reg .b32 	%r<9>;
	.reg .b64 	%rd<7>;

	ld.param.u64 	%rd2, [_Z10testKernelPiii_param_0];
	ld.param.u32 	%r2, [_Z10testKernelPiii_param_1];
	ld.param.u32 	%r3, [_Z10testKernelPiii_param_2];
	cvta.to.global.u64 	%rd1, %rd2;
	mov.u32 	%r4, %ctaid.x;
	mov.u32 	%r5, %ntid.x;
	mov.u32 	%r6, %tid.x;
	mad.lo.s32 	%r1, %r4, %r5, %r6;
	setp.ge.s32 	%p1, %r1, %r2;
	@%p1 bra 	$L__BB0_4;
	setp.eq.s32 	%p2, %r3, 0;
	add.s32 	%r7, %r2, -1;
	setp.ne.s32 	%p3, %r1, %r7;
	or.pred  	%p4, %p2, %p3;
	@%p4 bra 	$L__BB0_3;
	mul.wide.s32 	%rd5, %r1, 4;
	add.s64 	%rd6, %rd1, %rd5;
	mov.b32 	%r8, 42;
	st.global.u32 	[%rd6+4], %r8;
	bra.uni 	$L__BB0_4;
$L__BB0_3:
	mul.wide.s32 	%rd3, %r1, 4;
	add.s64 	%rd4, %rd1, %rd3;
	st.global.u32 	[%rd4], %r1;
$L__BB0_4:
	ret;

}


// ===== COMPILED SASS (sm_100) =====

	.target	sm_100

	.elftype	@"ET_EXEC"


//--------------------- .note.nv.tkinfo           --------------------------
	.section	.note.nv.tkinfo,"",@"SHT_NOTE"
	.sectionflags	@"SHF_NOTE_NV_TKINFO"
	.tkinfo
        /*0018*/ 	.word	0x00000002
        /*0030*/ 	.string	""
        /*0030*/ 	.string	"ptxas"
        /*0030*/ 	.string	"Cuda compilation tools, release 13.0, V13.0.88"
        /*0030*/ 	.string	"Build cuda_13.0.r13.0/compiler.36424714_0"
        /*0030*/ 	.string	"-arch sm_100 -m 64 "



//--------------------- .note.nv.cuinfo           --------------------------
	.section	.note.nv.cuinfo,"",@"SHT_NOTE"
	.sectionflags	@"SHF_NOTE_NV_CUINFO"
        /*0018*/ 	.short	0x0002
        /*001a*/ 	.short	0x0064
        /*001c*/ 	.short	0x0082
	.zero		2


//--------------------- .nv.info                  --------------------------
	.section	.nv.info,"",@"SHT_CUDA_INFO"
	.align	4


	//----- nvinfo : EIATTR_REGCOUNT
	.align		4
        /*0000*/ 	.byte	0x04, 0x2f
        /*0002*/ 	.short	(.L_1 - .L_0)
	.align		4
.L_0:
        /*0004*/ 	.word	index@(_Z10testKernelPiii)
        /*0008*/ 	.word	0x0000000a


	//----- nvinfo : EIATTR_FRAME_SIZE
	.align		4
.L_1:
        /*000c*/ 	.byte	0x04, 0x11
        /*000e*/ 	.short	(.L_3 - .L_2)
	.align		4
.L_2:
        /*0010*/ 	.word	index@(_Z10testKernelPiii)
        /*0014*/ 	.word	0x00000000


	//----- nvinfo : EIATTR_MIN_STACK_SIZE
	.align		4
.L_3:
        /*0018*/ 	.byte	0x04, 0x12
        /*001a*/ 	.short	(.L_5 - .L_4)
	.align		4
.L_4:
        /*001c*/ 	.word	index@(_Z10testKernelPiii)
        /*0020*/ 	.word	0x00000000
.L_5:


//--------------------- .nv.compat                --------------------------
	.section	.nv.compat,"",@"SHT_CUDA_COMPAT_INFO"
	.align	4
        /*0000*/ 	.byte	0x02, 0x09, 0x00, 0x00, 0x02, 0x02, 0x01, 0x00, 0x02, 0x05, 0x05, 0x00, 0x03, 0x07, 0x01, 0x01
        /*0010*/ 	.byte	0x02, 0x03, 0x00, 0x00, 0x02, 0x06, 0x01, 0x00, 0x04, 0x0b, 0x08, 0x00, 0x09, 0x00, 0x00, 0x00
        /*0020*/ 	.byte	0x00, 0x00, 0x00, 0x00


//--------------------- .nv.info._Z10testKernelPiii --------------------------
	.section	.nv.info._Z10testKernelPiii,"",@"SHT_CUDA_INFO"
	.sectionflags	@""
	.align	4


	//----- nvinfo : EIATTR_CUDA_API_VERSION
	.align		4
        /*0000*/ 	.byte	0x04, 0x37
        /*0002*/ 	.short	(.L_7 - .L_6)
.L_6:
        /*0004*/ 	.word	0x00000082


	//----- nvinfo : EIATTR_KPARAM_INFO
	.align		4
.L_7:
        /*0008*/ 	.byte	0x04, 0x17
        /*000a*/ 	.short	(.L_9 - .L_8)
.L_8:
        /*000c*/ 	.word	0x00000000
        /*0010*/ 	.short	0x0002
        /*0012*/ 	.short	0x000c
        /*0014*/ 	.byte	0x00, 0xf0, 0x11, 0x00


	//----- nvinfo : EIATTR_KPARAM_INFO
	.align		4
.L_9:
        /*0018*/ 	.byte	0x04, 0x17
        /*001a*/ 	.short	(.L_11 - .L_10)
.L_10:
        /*001c*/ 	.word	0x00000000
        /*0020*/ 	.short	0x0001
        /*0022*/ 	.short	0x0008
        /*0024*/ 	.byte	0x00, 0xf0, 0x11, 0x00


	//----- nvinfo : EIATTR_KPARAM_INFO
	.align		4
.L_11:
        /*0028*/ 	.byte	0x04, 0x17
        /*002a*/ 	.short	(.L_13 - .L_12)
.L_12:
        /*002c*/ 	.word	0x00000000
        /*0030*/ 	.short	0x0000
        /*0032*/ 	.short	0x0000
        /*0034*/ 	.byte	0x00, 0xf5, 0x21, 0x00


	//----- nvinfo : EIATTR_SPARSE_MMA_MASK
	.align		4
.L_13:
        /*0038*/ 	.byte	0x03, 0x50
        /*003a*/ 	.short	0x0000


	//----- nvinfo : EIATTR_MAXREG_COUNT
	.align		4
        /*003c*/ 	.byte	0x03, 0x1b
        /*003e*/ 	.short	0x00ff


	//----- nvinfo : EIATTR_MERCURY_ISA_VERSION
	.align		4
        /*0040*/ 	.byte	0x03, 0x5f
        /*0042*/ 	.short	0x0101


	//----- nvinfo : EIATTR_VRC_CTA_INIT_COUNT
	.align		4
        /*0044*/ 	.byte	0x02, 0x4a
	.zero		1
	.zero		1


	//----- nvinfo : EIATTR_EXIT_INSTR_OFFSETS
	.align		4
        /*0048*/ 	.byte	0x04, 0x1c
        /*004a*/ 	.short	(.L_15 - .L_14)


	//   ....[0]....
.L_14:
        /*004c*/ 	.word	0x00000070


	//   ....[1]....
        /*0050*/ 	.word	0x00000110


	//   ....[2]....
        /*0054*/ 	.word	0x00000150


	//----- nvinfo : EIATTR_CBANK_PARAM_SIZE
	.align		4
.L_15:
        /*0058*/ 	.byte	0x03, 0x19
        /*005a*/ 	.short	0x0010


	//----- nvinfo : EIATTR_PARAM_CBANK
	.align		4
        /*005c*/ 	.byte	0x04, 0x0a
        /*005e*/ 	.short	(.L_17 - .L_16)
	.align		4
.L_16:
        /*0060*/ 	.word	index@(.nv.constant0._Z10testKernelPiii)
        /*0064*/ 	.short	0x0380
        /*0066*/ 	.short	0x0010


	//----- nvinfo : EIATTR_SW_WAR
	.align		4
.L_17:
        /*0068*/ 	.byte	0x04, 0x36
        /*006a*/ 	.short	(.L_19 - .L_18)
.L_18:
        /*006c*/ 	.word	0x00000008
.L_19:


//--------------------- .nv.callgraph             --------------------------
	.section	.nv.callgraph,"",@"SHT_CUDA_CALLGRAPH"
	.align	4
	.sectionentsize	8
	.align		4
        /*0000*/ 	.word	0x00000000
	.align		4
        /*0004*/ 	.word	0xffffffff
	.align		4
        /*0008*/ 	.word	0x00000000
	.align		4
        /*000c*/ 	.word	0xfffffffe
	.align		4
        /*0010*/ 	.word	0x00000000
	.align		4
        /*0014*/ 	.word	0xfffffffd
	.align		4
        /*0018*/ 	.word	0x00000000
	.align		4
        /*001c*/ 	.word	0xfffffffc


//--------------------- .text._Z10testKernelPiii  --------------------------
	.section	.text._Z10testKernelPiii,"ax",@progbits
	.align	128
        .global         _Z10testKernelPiii
        .type           _Z10testKernelPiii,@function
        .size           _Z10testKernelPiii,(.L_x_1 - _Z10testKernelPiii)
        .other          _Z10testKernelPiii,@"STO_CUDA_ENTRY STV_DEFAULT"
_Z10testKernelPiii:
.text._Z10testKernelPiii:
[----:B------:R-:W-:Y:S01]  /*0000*/  LDC R1, c[0x0][0x37c] ;  /* 0x0000df00ff017b82 */ /* 0x000fe20000000800 */
[----:B------:R-:W0:Y:S07]  /*0010*/  S2R R0, SR_TID.X ;  /* 0x0000000000007919 */ /* 0x000e2e0000002100 */
[----:B------:R-:W0:Y:S01]  /*0020*/  S2UR UR4, SR_CTAID.X ;  /* 0x00000000000479c3 */ /* 0x000e220000002500 */
[----:B------:R-:W1:Y:S07]  /*0030*/  LDCU UR6, c[0x0][0x388] ;  /* 0x00007100ff0677ac */ /* 0x000e6e0008000800 */
[----:B------:R-:W0:Y:S02]  /*0040*/  LDC R5, c[0x0][0x360] ;  /* 0x0000d800ff057b82 */ /* 0x000e240000000800 */
[----:B0-----:R-:W-:-:S05]  /*0050*/  IMAD R5, R5, UR4, R0 ;  /* 0x0000000405057c24 */ /* 0x001fca000f8e0200 */
[----:B-1----:R-:W-:-:S13]  /*0060*/  ISETP.GE.AND P0, PT, R5, UR6, PT ;  /* 0x0000000605007c0c */ /* 0x002fda000bf06270 */
[----:B------:R-:W-:Y:S05]  /*0070*/  @P0 EXIT ;  /* 0x000000000000094d */ /* 0x000fea0003800000 */
[----:B------:R-:W0:Y:S01]  /*0080*/  LDCU UR5, c[0x0][0x38c] ;  /* 0x00007180ff0577ac */ /* 0x000e220008000800 */
[----:B------:R-:W-:-:S06]  /*0090*/  UIADD3 UR4, UPT, UPT, UR6, -0x1, URZ ;  /* 0xffffffff06047890 */ /* 0x000fcc000fffe0ff */
[----:B------:R-:W-:-:S04]  /*00a0*/  ISETP.NE.AND P0, PT, R5, UR4, PT ;  /* 0x0000000405007c0c */ /* 0x000fc8000bf05270 */
[----:B0-----:R-:W-:Y:S01]  /*00b0*/  ISETP.EQ.OR P0, PT, RZ, UR5, P0 ;  /* 0x00000005ff007c0c */ /* 0x001fe20008702670 */
[----:B------:R-:W0:-:S12]  /*00c0*/  LDCU.64 UR4, c[0x0][0x358] ;  /* 0x00006b00ff0477ac */ /* 0x000e180008000a00 */
[----:B------:R-:W1:Y:S01]  /*00d0*/  @!P0 LDC.64 R2, c[0x0][0x380] ;  /* 0x0000e000ff028b82 */ /* 0x000e620000000a00 */
[----:B------:R-:W-:Y:S01]  /*00e0*/  @!P0 MOV R7, 0x2a ;  /* 0x0000002a00078802 */ /* 0x000fe20000000f00 */
[----:B-1----:R-:W-:-:S05]  /*00f0*/  @!P0 IMAD.WIDE R2, R5, 0x4, R2 ;  /* 0x0000000405028825 */ /* 0x002fca00078e0202 */
[----:B0-----:R0:W-:Y:S01]  /*0100*/  @!P0 STG.E desc[UR4][R2.64+0x4], R7 ;  /* 0x0000040702008986 */ /* 0x0011e2000c101904 */
[----:B------:R-:W-:Y:S05]  /*0110*/  @!P0 EXIT ;  /* 0x000000000000894d */ /* 0x000fea0003800000 */
[----:B0-----:R-:W0:Y:S02]  /*0120*/  LDC.64 R2, c[0x0][0x380] ;  /* 0x0000e000ff027b82 */ /* 0x001e240000000a00 */
[----:B0-----:R-:W-:-:S05]  /*0130*/  IMAD.WIDE R2, R5, 0x4, R2 ;  /* 0x0000000405027825 */ /* 0x001fca00078e0202 */
[----:B------:R-:W-:Y:S01]  /*0140*/  STG.E desc[UR4][R2.64], R5 ;  /* 0x0000000502007986 */ /* 0x000fe2000c101904 */
[----:B------:R-:W-:Y:S05]  /*0150*/  EXIT ;  /* 0x000000000000794d */ /* 0x000fea0003800000 */
.L_x_0:
[----:B------:R-:W-:-:S00]  /*0160*/  BRA `(.L_x_0) ;  /* 0xfffffffc00fc7947 */ /* 0x000fc0000383ffff */
[----:B------:R-:W-:-:S00]  /*0170*/  NOP ;  /* 0x0000000000007918 */ /* 0x000fc00000000000 */
        /* <DEDUP_REMOVED lines=8> */
.L_x_1:


//--------------------- .nv.shared.reserved.0     --------------------------
	.section	.nv.shared.reserved.0,"aw",@nobits
	.weak		__nv_reservedSMEM_offset_0_alias
	.size		__nv_reservedSMEM_offset_0_alias, 0, 64
	.other		__nv_reservedSMEM_offset_0_alias,@"STO_CUDA_RESERVED_SHARED STV_DEFAULT"
__nv_reservedSMEM_offset_0_alias:
	.zero		0
	.zero		64


//--------------------- .nv.constant0._Z10testKernelPiii --------------------------
	.section	.nv.constant0._Z10testKernelPiii,"a",@progbits
	.sectionflags	@""
	.align	4
.nv.constant0._Z10testKernelPiii:
	.zero		912


//--------------------- SYMBOLS --------------------------

	.type		.nv.reservedSmem.offset0,@object
	.size		.nv.reservedSmem.offset0,0x4
